//
// Generated by NVIDIA NVVM Compiler
//
// Compiler Build ID: CL-36424714
// Cuda compilation tools, release 13.0, V13.0.88
// Based on NVVM 20.0.0
//

.version 9.0
.target sm_100
.address_size 64

	// .globl	_Z24reduction_kernel_batchedILj256ELj8EEvPKfPfm
// _ZZ16block_reduce_sumfE9warp_sums has been demoted

.visible .entry _Z24reduction_kernel_batchedILj256ELj8EEvPKfPfm(
	.param .u64 .ptr .align 1 _Z24reduction_kernel_batchedILj256ELj8EEvPKfPfm_param_0,
	.param .u64 .ptr .align 1 _Z24reduction_kernel_batchedILj256ELj8EEvPKfPfm_param_1,
	.param .u64 _Z24reduction_kernel_batchedILj256ELj8EEvPKfPfm_param_2
)
.maxntid 256
{
	.reg .pred 	%p<23>;
	.reg .b32 	%r<34>;
	.reg .b32 	%f<158>;
	.reg .b64 	%rd<44>;
	// demoted variable
	.shared .align 4 .b8 _ZZ16block_reduce_sumfE9warp_sums[128];
	ld.param.u64 	%rd17, [_Z24reduction_kernel_batchedILj256ELj8EEvPKfPfm_param_0];
	ld.param.u64 	%rd18, [_Z24reduction_kernel_batchedILj256ELj8EEvPKfPfm_param_1];
	ld.param.u64 	%rd19, [_Z24reduction_kernel_batchedILj256ELj8EEvPKfPfm_param_2];
	mov.u32 	%r3, %ctaid.x;
	shl.b32 	%r4, %r3, 11;
	mov.u32 	%r1, %tid.x;
	or.b32  	%r5, %r4, %r1;
	cvt.u64.u32 	%rd38, %r5;
	shr.u64 	%rd2, %rd19, 2;
	setp.le.u64 	%p1, %rd2, %rd38;
	mov.f32 	%f129, 0f00000000;
	mov.f32 	%f130, %f129;
	mov.f32 	%f131, %f129;
	mov.f32 	%f132, %f129;
	@%p1 bra 	$L__BB0_2;
	shl.b64 	%rd21, %rd38, 4;
	add.s64 	%rd20, %rd17, %rd21;
	// begin inline asm
	ld.global.nc.v4.f32 {%f70,%f71,%f72,%f73}, [%rd20];
	// end inline asm
	add.f32 	%f129, %f70, 0f00000000;
	add.f32 	%f130, %f71, 0f00000000;
	add.f32 	%f131, %f72, 0f00000000;
	add.f32 	%f132, %f73, 0f00000000;
	add.s64 	%rd38, %rd38, 256;
$L__BB0_2:
	setp.ge.u64 	%p2, %rd38, %rd2;
	@%p2 bra 	$L__BB0_4;
	shl.b64 	%rd23, %rd38, 4;
	add.s64 	%rd22, %rd17, %rd23;
	// begin inline asm
	ld.global.nc.v4.f32 {%f74,%f75,%f76,%f77}, [%rd22];
	// end inline asm
	add.f32 	%f129, %f129, %f74;
	add.f32 	%f130, %f130, %f75;
	add.f32 	%f131, %f131, %f76;
	add.f32 	%f132, %f132, %f77;
	add.s64 	%rd38, %rd38, 256;
$L__BB0_4:
	setp.ge.u64 	%p3, %rd38, %rd2;
	@%p3 bra 	$L__BB0_6;
	shl.b64 	%rd25, %rd38, 4;
	add.s64 	%rd24, %rd17, %rd25;
	// begin inline asm
	ld.global.nc.v4.f32 {%f78,%f79,%f80,%f81}, [%rd24];
	// end inline asm
	add.f32 	%f129, %f129, %f78;
	add.f32 	%f130, %f130, %f79;
	add.f32 	%f131, %f131, %f80;
	add.f32 	%f132, %f132, %f81;
	add.s64 	%rd38, %rd38, 256;
$L__BB0_6:
	setp.ge.u64 	%p4, %rd38, %rd2;
	@%p4 bra 	$L__BB0_8;
	shl.b64 	%rd27, %rd38, 4;
	add.s64 	%rd26, %rd17, %rd27;
	// begin inline asm
	ld.global.nc.v4.f32 {%f82,%f83,%f84,%f85}, [%rd26];
	// end inline asm
	add.f32 	%f129, %f129, %f82;
	add.f32 	%f130, %f130, %f83;
	add.f32 	%f131, %f131, %f84;
	add.f32 	%f132, %f132, %f85;
	add.s64 	%rd38, %rd38, 256;
$L__BB0_8:
	setp.ge.u64 	%p5, %rd38, %rd2;
	@%p5 bra 	$L__BB0_10;
	shl.b64 	%rd29, %rd38, 4;
	add.s64 	%rd28, %rd17, %rd29;
	// begin inline asm
	ld.global.nc.v4.f32 {%f86,%f87,%f88,%f89}, [%rd28];
	// end inline asm
	add.f32 	%f129, %f129, %f86;
	add.f32 	%f130, %f130, %f87;
	add.f32 	%f131, %f131, %f88;
	add.f32 	%f132, %f132, %f89;
	add.s64 	%rd38, %rd38, 256;
$L__BB0_10:
	setp.ge.u64 	%p6, %rd38, %rd2;
	@%p6 bra 	$L__BB0_12;
	shl.b64 	%rd31, %rd38, 4;
	add.s64 	%rd30, %rd17, %rd31;
	// begin inline asm
	ld.global.nc.v4.f32 {%f90,%f91,%f92,%f93}, [%rd30];
	// end inline asm
	add.f32 	%f129, %f129, %f90;
	add.f32 	%f130, %f130, %f91;
	add.f32 	%f131, %f131, %f92;
	add.f32 	%f132, %f132, %f93;
	add.s64 	%rd38, %rd38, 256;
$L__BB0_12:
	setp.ge.u64 	%p7, %rd38, %rd2;
	@%p7 bra 	$L__BB0_14;
	shl.b64 	%rd33, %rd38, 4;
	add.s64 	%rd32, %rd17, %rd33;
	// begin inline asm
	ld.global.nc.v4.f32 {%f94,%f95,%f96,%f97}, [%rd32];
	// end inline asm
	add.f32 	%f129, %f129, %f94;
	add.f32 	%f130, %f130, %f95;
	add.f32 	%f131, %f131, %f96;
	add.f32 	%f132, %f132, %f97;
	add.s64 	%rd38, %rd38, 256;
$L__BB0_14:
	setp.ge.u64 	%p8, %rd38, %rd2;
	@%p8 bra 	$L__BB0_16;
	shl.b64 	%rd35, %rd38, 4;
	add.s64 	%rd34, %rd17, %rd35;
	// begin inline asm
	ld.global.nc.v4.f32 {%f98,%f99,%f100,%f101}, [%rd34];
	// end inline asm
	add.f32 	%f129, %f129, %f98;
	add.f32 	%f130, %f130, %f99;
	add.f32 	%f131, %f131, %f100;
	add.f32 	%f132, %f132, %f101;
$L__BB0_16:
	add.f32 	%f102, %f129, %f130;
	add.f32 	%f103, %f102, %f131;
	add.f32 	%f104, %f103, %f132;
	and.b32  	%r2, %r1, 31;
	mov.b32 	%r6, %f104;
	shfl.sync.down.b32	%r7|%p9, %r6, 16, 31, -1;
	mov.b32 	%f105, %r7;
	add.f32 	%f106, %f104, %f105;
	mov.b32 	%r8, %f106;
	shfl.sync.down.b32	%r9|%p10, %r8, 8, 31, -1;
	mov.b32 	%f107, %r9;
	add.f32 	%f108, %f106, %f107;
	mov.b32 	%r10, %f108;
	shfl.sync.down.b32	%r11|%p11, %r10, 4, 31, -1;
	mov.b32 	%f109, %r11;
	add.f32 	%f110, %f108, %f109;
	mov.b32 	%r12, %f110;
	shfl.sync.down.b32	%r13|%p12, %r12, 2, 31, -1;
	mov.b32 	%f111, %r13;
	add.f32 	%f112, %f110, %f111;
	mov.b32 	%r14, %f112;
	shfl.sync.down.b32	%r15|%p13, %r14, 1, 31, -1;
	mov.b32 	%f113, %r15;
	add.f32 	%f65, %f112, %f113;
	setp.ne.s32 	%p14, %r2, 0;
	@%p14 bra 	$L__BB0_18;
	shr.u32 	%r16, %r1, 3;
	mov.u32 	%r17, _ZZ16block_reduce_sumfE9warp_sums;
	add.s32 	%r18, %r17, %r16;
	st.shared.f32 	[%r18], %f65;
$L__BB0_18:
	bar.sync 	0;
	mov.u32 	%r19, %ntid.x;
	shr.u32 	%r20, %r19, 5;
	setp.ge.u32 	%p15, %r1, %r20;
	mov.f32 	%f157, 0f00000000;
	@%p15 bra 	$L__BB0_20;
	shl.b32 	%r21, %r2, 2;
	mov.u32 	%r22, _ZZ16block_reduce_sumfE9warp_sums;
	add.s32 	%r23, %r22, %r21;
	ld.shared.f32 	%f157, [%r23];
$L__BB0_20:
	setp.gt.u32 	%p16, %r1, 31;
	@%p16 bra 	$L__BB0_23;
	mov.b32 	%r24, %f157;
	shfl.sync.down.b32	%r25|%p17, %r24, 16, 31, -1;
	mov.b32 	%f115, %r25;
	add.f32 	%f116, %f157, %f115;
	mov.b32 	%r26, %f116;
	shfl.sync.down.b32	%r27|%p18, %r26, 8, 31, -1;
	mov.b32 	%f117, %r27;
	add.f32 	%f118, %f116, %f117;
	mov.b32 	%r28, %f118;
	shfl.sync.down.b32	%r29|%p19, %r28, 4, 31, -1;
	mov.b32 	%f119, %r29;
	add.f32 	%f120, %f118, %f119;
	mov.b32 	%r30, %f120;
	shfl.sync.down.b32	%r31|%p20, %r30, 2, 31, -1;
	mov.b32 	%f121, %r31;
	add.f32 	%f122, %f120, %f121;
	mov.b32 	%r32, %f122;
	shfl.sync.down.b32	%r33|%p21, %r32, 1, 31, -1;
	mov.b32 	%f123, %r33;
	add.f32 	%f68, %f122, %f123;
	setp.ne.s32 	%p22, %r1, 0;
	@%p22 bra 	$L__BB0_23;
	cvta.to.global.u64 	%rd36, %rd18;
	atom.global.add.f32 	%f124, [%rd36], %f68;
$L__BB0_23:
	ret;

}


// ===== COMPILED SASS (sm_100) =====

	.target	sm_100

	.elftype	@"ET_EXEC"


//--------------------- .note.nv.tkinfo           --------------------------
	.section	.note.nv.tkinfo,"",@"SHT_NOTE"
	.sectionflags	@"SHF_NOTE_NV_TKINFO"
	.tkinfo
        /*0018*/ 	.word	0x00000002
        /*0030*/ 	.string	""
        /*0030*/ 	.string	"ptxas"
        /*0030*/ 	.string	"Cuda compilation tools, release 13.0, V13.0.88"
        /*0030*/ 	.string	"Build cuda_13.0.r13.0/compiler.36424714_0"
        /*0030*/ 	.string	"-arch sm_100 -m 64 "



//--------------------- .note.nv.cuinfo           --------------------------
	.section	.note.nv.cuinfo,"",@"SHT_NOTE"
	.sectionflags	@"SHF_NOTE_NV_CUINFO"
        /*0018*/ 	.short	0x0002
        /*001a*/ 	.short	0x0064
        /*001c*/ 	.short	0x0082
	.zero		2


//--------------------- .nv.info                  --------------------------
	.section	.nv.info,"",@"SHT_CUDA_INFO"
	.align	4


	//----- nvinfo : EIATTR_REGCOUNT
	.align		4
        /*0000*/ 	.byte	0x04, 0x2f
        /*0002*/ 	.short	(.L_1 - .L_0)
	.align		4
.L_0:
        /*0004*/ 	.word	index@(_Z24reduction_kernel_batchedILj256ELj8EEvPKfPfm)
        /*0008*/ 	.word	0x00000022


	//----- nvinfo : EIATTR_FRAME_SIZE
	.align		4
.L_1:
        /*000c*/ 	.byte	0x04, 0x11
        /*000e*/ 	.short	(.L_3 - .L_2)
	.align		4
.L_2:
        /*0010*/ 	.word	index@(_Z24reduction_kernel_batchedILj256ELj8EEvPKfPfm)
        /*0014*/ 	.word	0x00000000


	//----- nvinfo : EIATTR_MIN_STACK_SIZE
	.align		4
.L_3:
        /*0018*/ 	.byte	0x04, 0x12
        /*001a*/ 	.short	(.L_5 - .L_4)
	.align		4
.L_4:
        /*001c*/ 	.word	index@(_Z24reduction_kernel_batchedILj256ELj8EEvPKfPfm)
        /*0020*/ 	.word	0x00000000
.L_5:


//--------------------- .nv.compat                --------------------------
	.section	.nv.compat,"",@"SHT_CUDA_COMPAT_INFO"
	.align	4
        /*0000*/ 	.byte	0x02, 0x09, 0x00, 0x00, 0x02, 0x02, 0x01, 0x00, 0x02, 0x05, 0x05, 0x00, 0x03, 0x07, 0x01, 0x01
        /*0010*/ 	.byte	0x02, 0x03, 0x00, 0x00, 0x02, 0x06, 0x01, 0x00, 0x04, 0x0b, 0x08, 0x00, 0x09, 0x00, 0x00, 0x00
        /*0020*/ 	.byte	0x00, 0x00, 0x00, 0x00


//--------------------- .nv.info._Z24reduction_kernel_batchedILj256ELj8EEvPKfPfm --------------------------
	.section	.nv.info._Z24reduction_kernel_batchedILj256ELj8EEvPKfPfm,"",@"SHT_CUDA_INFO"
	.sectionflags	@""
	.align	4


	//----- nvinfo : EIATTR_CUDA_API_VERSION
	.align		4
        /*0000*/ 	.byte	0x04, 0x37
        /*0002*/ 	.short	(.L_7 - .L_6)
.L_6:
        /*0004*/ 	.word	0x00000082


	//----- nvinfo : EIATTR_KPARAM_INFO
	.align		4
.L_7:
        /*0008*/ 	.byte	0x04, 0x17
        /*000a*/ 	.short	(.L_9 - .L_8)
.L_8:
        /*000c*/ 	.word	0x00000000
        /*0010*/ 	.short	0x0002
        /*0012*/ 	.short	0x0010
        /*0014*/ 	.byte	0x00, 0xf0, 0x21, 0x00


	//----- nvinfo : EIATTR_KPARAM_INFO
	.align		4
.L_9:
        /*0018*/ 	.byte	0x04, 0x17
        /*001a*/ 	.short	(.L_11 - .L_10)
.L_10:
        /*001c*/ 	.word	0x00000000
        /*0020*/ 	.short	0x0001
        /*0022*/ 	.short	0x0008
        /*0024*/ 	.byte	0x00, 0xf5, 0x21, 0x00


	//----- nvinfo : EIATTR_KPARAM_INFO
	.align		4
.L_11:
        /*0028*/ 	.byte	0x04, 0x17
        /*002a*/ 	.short	(.L_13 - .L_12)
.L_12:
        /*002c*/ 	.word	0x00000000
        /*0030*/ 	.short	0x0000
        /*0032*/ 	.short	0x0000
        /*0034*/ 	.byte	0x00, 0xf5, 0x21, 0x00


	//----- nvinfo : EIATTR_SPARSE_MMA_MASK
	.align		4
.L_13:
        /*0038*/ 	.byte	0x03, 0x50
        /*003a*/ 	.short	0x0000


	//----- nvinfo : EIATTR_MAXREG_COUNT
	.align		4
        /*003c*/ 	.byte	0x03, 0x1b
        /*003e*/ 	.short	0x00ff


	//----- nvinfo : EIATTR_NUM_BARRIERS
	.align		4
        /*0040*/ 	.byte	0x02, 0x4c
        /*0042*/ 	.byte	0x01
	.zero		1


	//----- nvinfo : EIATTR_MERCURY_ISA_VERSION
	.align		4
        /*0044*/ 	.byte	0x03, 0x5f
        /*0046*/ 	.short	0x0101


	//----- nvinfo : EIATTR_COOP_GROUP_MASK_REGIDS
	.align		4
        /*0048*/ 	.byte	0x04, 0x29
        /*004a*/ 	.short	(.L_15 - .L_14)


	//   ....[0]....
.L_14:
        /*004c*/ 	.word	0xffffffff


	//   ....[1]....
        /*0050*/ 	.word	0xffffffff


	//   ....[2]....
        /*0054*/ 	.word	0xffffffff


	//   ....[3]....
        /*0058*/ 	.word	0xffffffff


	//   ....[4]....
        /*005c*/ 	.word	0xffffffff


	//   ....[5]....
        /*0060*/ 	.word	0xffffffff


	//   ....[6]....
        /*0064*/ 	.word	0xffffffff


	//   ....[7]....
        /*0068*/ 	.word	0xffffffff


	//   ....[8]....
        /*006c*/ 	.word	0xffffffff


	//   ....[9]....
        /*0070*/ 	.word	0xffffffff


	//----- nvinfo : EIATTR_COOP_GROUP_INSTR_OFFSETS
	.align		4
.L_15:
        /*0074*/ 	.byte	0x04, 0x28
        /*0076*/ 	.short	(.L_17 - .L_16)


	//   ....[0]....
.L_16:
        /*0078*/ 	.word	0x00000710


	//   ....[1]....
        /*007c*/ 	.word	0x00000730


	//   ....[2]....
        /*0080*/ 	.word	0x00000750


	//   ....[3]....
        /*0084*/ 	.word	0x00000780


	//   ....[4]....
        /*0088*/ 	.word	0x000007c0


	//   ....[5]....
        /*008c*/ 	.word	0x000008b0


	//   ....[6]....
        /*0090*/ 	.word	0x000008e0


	//   ....[7]....
        /*0094*/ 	.word	0x00000900


	//   ....[8]....
        /*0098*/ 	.word	0x00000920


	//   ....[9]....
        /*009c*/ 	.word	0x00000940


	//----- nvinfo : EIATTR_VRC_CTA_INIT_COUNT
	.align		4
.L_17:
        /*00a0*/ 	.byte	0x02, 0x4a
	.zero		1
	.zero		1


	//----- nvinfo : EIATTR_EXIT_INSTR_OFFSETS
	.align		4
        /*00a4*/ 	.byte	0x04, 0x1c
        /*00a6*/ 	.short	(.L_19 - .L_18)


	//   ....[0]....
.L_18:
        /*00a8*/ 	.word	0x000008a0


	//   ....[1]....
        /*00ac*/ 	.word	0x00000950


	//   ....[2]....
        /*00b0*/ 	.word	0x00000990


	//----- nvinfo : EIATTR_MAX_THREADS
	.align		4
.L_19:
        /*00b4*/ 	.byte	0x04, 0x05
        /*00b6*/ 	.short	(.L_21 - .L_20)
.L_20:
        /*00b8*/ 	.word	0x00000100
        /*00bc*/ 	.word	0x00000001
        /*00c0*/ 	.word	0x00000001


	//----- nvinfo : EIATTR_CBANK_PARAM_SIZE
	.align		4
.L_21:
        /*00c4*/ 	.byte	0x03, 0x19
        /*00c6*/ 	.short	0x0018


	//----- nvinfo : EIATTR_PARAM_CBANK
	.align		4
        /*00c8*/ 	.byte	0x04, 0x0a
        /*00ca*/ 	.short	(.L_23 - .L_22)
	.align		4
.L_22:
        /*00cc*/ 	.word	index@(.nv.constant0._Z24reduction_kernel_batchedILj256ELj8EEvPKfPfm)
        /*00d0*/ 	.short	0x0380
        /*00d2*/ 	.short	0x0018


	//----- nvinfo : EIATTR_SW_WAR
	.align		4
.L_23:
        /*00d4*/ 	.byte	0x04, 0x36
        /*00d6*/ 	.short	(.L_25 - .L_24)
.L_24:
        /*00d8*/ 	.word	0x00000008
.L_25:


//--------------------- .nv.callgraph             --------------------------
	.section	.nv.callgraph,"",@"SHT_CUDA_CALLGRAPH"
	.align	4
	.sectionentsize	8
	.align		4
        /*0000*/ 	.word	0x00000000
	.align		4
        /*0004*/ 	.word	0xffffffff
	.align		4
        /*0008*/ 	.word	0x00000000
	.align		4
        /*000c*/ 	.word	0xfffffffe
	.align		4
        /*0010*/ 	.word	0x00000000
	.align		4
        /*0014*/ 	.word	0xfffffffd
	.align		4
        /*0018*/ 	.word	0x00000000
	.align		4
        /*001c*/ 	.word	0xfffffffc


//--------------------- .text._Z24reduction_kernel_batchedILj256ELj8EEvPKfPfm --------------------------
	.section	.text._Z24reduction_kernel_batchedILj256ELj8EEvPKfPfm,"ax",@progbits
	.align	128
        .global         _Z24reduction_kernel_batchedILj256ELj8EEvPKfPfm
        .type           _Z24reduction_kernel_batchedILj256ELj8EEvPKfPfm,@function
        .size           _Z24reduction_kernel_batchedILj256ELj8EEvPKfPfm,(.L_x_1 - _Z24reduction_kernel_batchedILj256ELj8EEvPKfPfm)
        .other          _Z24reduction_kernel_batchedILj256ELj8EEvPKfPfm,@"STO_CUDA_ENTRY STV_DEFAULT"
_Z24reduction_kernel_batchedILj256ELj8EEvPKfPfm:
.text._Z24reduction_kernel_batchedILj256ELj8EEvPKfPfm:
[----:B------:R-:W-:Y:S01]  /*0000*/  LDC R1, c[0x0][0x37c] ;  /* 0x0000df00ff017b82 */ /* 0x000fe20000000800 */
[----:B------:R-:W0:Y:S07]  /*0010*/  S2R R2, SR_TID.X ;  /* 0x0000000000027919 */ /* 0x000e2e0000002100 */
[----:B------:R-:W1:Y:S01]  /*0020*/  S2UR UR4, SR_CTAID.X ;  /* 0x00000000000479c3 */ /* 0x000e620000002500 */
[----:B------:R-:W2:Y:S01]  /*0030*/  LDCU.64 UR6, c[0x0][0x390] ;  /* 0x00007200ff0677ac */ /* 0x000ea20008000a00 */
[----:B------:R-:W-:Y:S01]  /*0040*/  IMAD.MOV.U32 R22, RZ, RZ, RZ ;  /* 0x000000ffff167224 */ /* 0x000fe200078e00ff */
[----:B--2---:R-:W-:-:S02]  /*0050*/  USHF.R.U32.HI UR8, URZ, 0x2, UR7 ;  /* 0x00000002ff087899 */ /* 0x004fc40008011607 */
[----:B------:R-:W-:Y:S01]  /*0060*/  USHF.R.U64 UR5, UR6, 0x2, UR7 ;  /* 0x0000000206057899 */ /* 0x000fe20008001207 */
[----:B------:R-:W2:Y:S03]  /*0070*/  LDCU.64 UR6, c[0x0][0x358] ;  /* 0x00006b00ff0677ac */ /* 0x000ea60008000a00 */
[----:B------:R-:W-:Y:S01]  /*0080*/  IMAD.U32 R0, RZ, RZ, UR8 ;  /* 0x00000008ff007e24 */ /* 0x000fe2000f8e00ff */
[----:B-1----:R-:W-:-:S06]  /*0090*/  USHF.L.U32 UR4, UR4, 0xb, URZ ;  /* 0x0000000b04047899 */ /* 0x002fcc00080006ff */
[----:B0-----:R-:W-:-:S04]  /*00a0*/  LOP3.LUT R23, R2, UR4, RZ, 0xfc, !PT ;  /* 0x0000000402177c12 */ /* 0x001fc8000f8efcff */
[----:B------:R-:W-:-:S04]  /*00b0*/  ISETP.LT.U32.AND P6, PT, R23, UR5, PT ;  /* 0x0000000517007c0c */ /* 0x000fc8000bfc1070 */
[----:B------:R-:W-:-:S13]  /*00c0*/  ISETP.GT.U32.AND.EX P6, PT, R0, RZ, PT, P6 ;  /* 0x000000ff0000720c */ /* 0x000fda0003fc4160 */
[----:B------:R-:W0:Y:S02]  /*00d0*/  @P6 LDC.64 R12, c[0x0][0x380] ;  /* 0x0000e000ff0c6b82 */ /* 0x000e240000000a00 */
[----:B0-----:R-:W-:-:S04]  /*00e0*/  @P6 LEA R12, P0, R23, R12, 0x4 ;  /* 0x0000000c170c6211 */ /* 0x001fc800078020ff */
[C---:B------:R-:W-:Y:S02]  /*00f0*/  @P6 LEA.HI.X R13, R23.reuse, R13, R22, 0x4, P0 ;  /* 0x0000000d170d6211 */ /* 0x040fe400000f2416 */
[----:B------:R-:W-:-:S04]  /*0100*/  @P6 IADD3 R23, P0, PT, R23, 0x100, RZ ;  /* 0x0000010017176810 */ /* 0x000fc80007f1e0ff */
[----:B------:R-:W-:Y:S01]  /*0110*/  @P6 IADD3.X R22, PT, PT, RZ, R22, RZ, P0, !PT ;  /* 0x00000016ff166210 */ /* 0x000fe200007fe4ff */
[----:B--2---:R-:W2:Y:S01]  /*0120*/  @P6 LDG.E.128.CONSTANT R12, desc[UR6][R12.64] ;  /* 0x000000060c0c6981 */ /* 0x004ea2000c1e9d00 */
[----:B------:R-:W-:-:S04]  /*0130*/  ISETP.GE.U32.AND P5, PT, R23, UR5, PT ;  /* 0x0000000517007c0c */ /* 0x000fc8000bfa6070 */
[----:B------:R-:W-:-:S13]  /*0140*/  ISETP.GE.U32.AND.EX P5, PT, R22, UR8, PT, P5 ;  /* 0x0000000816007c0c */ /* 0x000fda000bfa6150 */
[----:B------:R-:W0:Y:S02]  /*0150*/  @!P5 LDC.64 R8, c[0x0][0x380] ;  /* 0x0000e000ff08db82 */ /* 0x000e240000000a00 */
[----:B0-----:R-:W-:-:S04]  /*0160*/  @!P5 LEA R8, P0, R23, R8, 0x4 ;  /* 0x000000081708d211 */ /* 0x001fc800078020ff */
[C---:B------:R-:W-:Y:S02]  /*0170*/  @!P5 LEA.HI.X R9, R23.reuse, R9, R22, 0x4, P0 ;  /* 0x000000091709d211 */ /* 0x040fe400000f2416 */
[----:B------:R-:W-:-:S04]  /*0180*/  @!P5 IADD3 R23, P0, PT, R23, 0x100, RZ ;  /* 0x000001001717d810 */ /* 0x000fc80007f1e0ff */
[----:B------:R-:W-:Y:S01]  /*0190*/  ISETP.GE.U32.AND P4, PT, R23, UR5, PT ;  /* 0x0000000517007c0c */ /* 0x000fe2000bf86070 */
[----:B------:R-:W-:Y:S01]  /*01a0*/  @!P5 IMAD.X R22, RZ, RZ, R22, P0 ;  /* 0x000000ffff16d224 */ /* 0x000fe200000e0616 */
[----:B------:R-:W3:Y:S04]  /*01b0*/  @!P5 LDG.E.128.CONSTANT R8, desc[UR6][R8.64] ;  /* 0x000000060808d981 */ /* 0x000ee8000c1e9d00 */
[----:B------:R-:W-:-:S13]  /*01c0*/  ISETP.GE.U32.AND.EX P4, PT, R22, UR8, PT, P4 ;  /* 0x0000000816007c0c */ /* 0x000fda000bf86140 */
[----:B------:R-:W0:Y:S02]  /*01d0*/  @!P4 LDC.64 R4, c[0x0][0x380] ;  /* 0x0000e000ff04cb82 */ /* 0x000e240000000a00 */
[----:B0-----:R-:W-:-:S04]  /*01e0*/  @!P4 LEA R4, P0, R23, R4, 0x4 ;  /* 0x000000041704c211 */ /* 0x001fc800078020ff */
[----:B------:R-:W-:-:S06]  /*01f0*/  @!P4 LEA.HI.X R5, R23, R5, R22, 0x4, P0 ;  /* 0x000000051705c211 */ /* 0x000fcc00000f2416 */
[----:B------:R-:W4:Y:S01]  /*0200*/  @!P4 LDG.E.128.CONSTANT R4, desc[UR6][R4.64] ;  /* 0x000000060404c981 */ /* 0x000f22000c1e9d00 */
[----:B------:R-:W-:-:S04]  /*0210*/  @!P4 IADD3 R23, P0, PT, R23, 0x100, RZ ;  /* 0x000001001717c810 */ /* 0x000fc80007f1e0ff */
[----:B------:R-:W-:Y:S01]  /*0220*/  ISETP.GE.U32.AND P3, PT, R23, UR5, PT ;  /* 0x0000000517007c0c */ /* 0x000fe2000bf66070 */
[----:B------:R-:W-:-:S05]  /*0230*/  @!P4 IMAD.X R22, RZ, RZ, R22, P0 ;  /* 0x000000ffff16c224 */ /* 0x000fca00000e0616 */
[----:B------:R-:W-:-:S13]  /*0240*/  ISETP.GE.U32.AND.EX P3, PT, R22, UR8, PT, P3 ;  /* 0x0000000816007c0c */ /* 0x000fda000bf66130 */
[----:B------:R-:W0:Y:S02]  /*0250*/  @!P3 LDC.64 R30, c[0x0][0x380] ;  /* 0x0000e000ff1ebb82 */ /* 0x000e240000000a00 */
[----:B0-----:R-:W-:-:S04]  /*0260*/  @!P3 LEA R30, P0, R23, R30, 0x4 ;  /* 0x0000001e171eb211 */ /* 0x001fc800078020ff */
[C---:B------:R-:W-:Y:S02]  /*0270*/  @!P3 LEA.HI.X R31, R23.reuse, R31, R22, 0x4, P0 ;  /* 0x0000001f171fb211 */ /* 0x040fe400000f2416 */
[----:B------:R-:W-:-:S04]  /*0280*/  @!P3 IADD3 R23, P0, PT, R23, 0x100, RZ ;  /* 0x000001001717b810 */ /* 0x000fc80007f1e0ff */
[----:B------:R-:W-:Y:S02]  /*0290*/  @!P3 IADD3.X R22, PT, PT, RZ, R22, RZ, P0, !PT ;  /* 0x00000016ff16b210 */ /* 0x000fe400007fe4ff */
[----:B------:R-:W-:-:S04]  /*02a0*/  ISETP.GE.U32.AND P2, PT, R23, UR5, PT ;  /* 0x0000000517007c0c */ /* 0x000fc8000bf46070 */
[----:B------:R-:W-:-:S13]  /*02b0*/  ISETP.GE.U32.AND.EX P2, PT, R22, UR8, PT, P2 ;  /* 0x0000000816007c0c */ /* 0x000fda000bf46120 */
[----:B------:R-:W0:Y:S02]  /*02c0*/  @!P2 LDC.64 R26, c[0x0][0x380] ;  /* 0x0000e000ff1aab82 */ /* 0x000e240000000a00 */
[----:B0-----:R-:W-:-:S04]  /*02d0*/  @!P2 LEA R26, P0, R23, R26, 0x4 ;  /* 0x0000001a171aa211 */ /* 0x001fc800078020ff */
[C---:B------:R-:W-:Y:S02]  /*02e0*/  @!P2 LEA.HI.X R27, R23.reuse, R27, R22, 0x4, P0 ;  /* 0x0000001b171ba211 */ /* 0x040fe400000f2416 */
[----:B------:R-:W-:-:S04]  /*02f0*/  @!P2 IADD3 R23, P0, PT, R23, 0x100, RZ ;  /* 0x000001001717a810 */ /* 0x000fc80007f1e0ff */
[----:B------:R-:W-:Y:S01]  /*0300*/  ISETP.GE.U32.AND P1, PT, R23, UR5, PT ;  /* 0x0000000517007c0c */ /* 0x000fe2000bf26070 */
[----:B------:R-:W-:-:S05]  /*0310*/  @!P2 IMAD.X R22, RZ, RZ, R22, P0 ;  /* 0x000000ffff16a224 */ /* 0x000fca00000e0616 */
[----:B------:R-:W-:-:S13]  /*0320*/  ISETP.GE.U32.AND.EX P1, PT, R22, UR8, PT, P1 ;  /* 0x0000000816007c0c */ /* 0x000fda000bf26110 */
[----:B------:R-:W0:Y:S02]  /*0330*/  @!P1 LDC.64 R18, c[0x0][0x380] ;  /* 0x0000e000ff129b82 */ /* 0x000e240000000a00 */
[----:B0-----:R-:W-:-:S04]  /*0340*/  @!P1 LEA R18, P0, R23, R18, 0x4 ;  /* 0x0000001217129211 */ /* 0x001fc800078020ff */
[C---:B------:R-:W-:Y:S02]  /*0350*/  @!P1 LEA.HI.X R19, R23.reuse, R19, R22, 0x4, P0 ;  /* 0x0000001317139211 */ /* 0x040fe400000f2416 */
[----:B------:R-:W-:-:S05]  /*0360*/  @!P1 IADD3 R23, P0, PT, R23, 0x100, RZ ;  /* 0x0000010017179810 */ /* 0x000fca0007f1e0ff */
[----:B------:R-:W-:Y:S01]  /*0370*/  @!P1 IMAD.X R22, RZ, RZ, R22, P0 ;  /* 0x000000ffff169224 */ /* 0x000fe200000e0616 */
[----:B------:R-:W-:-:S04]  /*0380*/  ISETP.GE.U32.AND P0, PT, R23, UR5, PT ;  /* 0x0000000517007c0c */ /* 0x000fc8000bf06070 */
[----:B------:R-:W-:-:S13]  /*0390*/  ISETP.GE.U32.AND.EX P0, PT, R22, UR8, PT, P0 ;  /* 0x0000000816007c0c */ /* 0x000fda000bf06100 */
[----:B------:R-:W0:Y:S01]  /*03a0*/  @!P0 LDC.64 R16, c[0x0][0x380] ;  /* 0x0000e000ff108b82 */ /* 0x000e220000000a00 */
[----:B------:R-:W-:Y:S01]  /*03b0*/  HFMA2 R3, -RZ, RZ, 0, 0 ;  /* 0x00000000ff037431 */ /* 0x000fe200000001ff */
[----:B------:R-:W-:Y:S01]  /*03c0*/  CS2R R28, SRZ ;  /* 0x00000000001c7805 */ /* 0x000fe2000001ff00 */
[----:B------:R-:W-:Y:S02]  /*03d0*/  IMAD.MOV.U32 R0, RZ, RZ, RZ ;  /* 0x000000ffff007224 */ /* 0x000fe400078e00ff */
[----:B--2---:R-:W-:Y:S01]  /*03e0*/  @P6 FADD R3, RZ, R12 ;  /* 0x0000000cff036221 */ /* 0x004fe20000000000 */
[----:B------:R-:W-:Y:S01]  /*03f0*/  @P6 FADD R0, RZ, R13 ;  /* 0x0000000dff006221 */ /* 0x000fe20000000000 */
[----:B------:R-:W-:Y:S01]  /*0400*/  @P6 FADD R29, RZ, R14 ;  /* 0x0000000eff1d6221 */ /* 0x000fe20000000000 */
[----:B------:R-:W-:Y:S02]  /*0410*/  @P6 FADD R28, RZ, R15 ;  /* 0x0000000fff1c6221 */ /* 0x000fe40000000000 */
[----:B------:R-:W2:Y:S01]  /*0420*/  @!P2 LDG.E.128.CONSTANT R12, desc[UR6][R26.64] ;  /* 0x000000061a0ca981 */ /* 0x000ea2000c1e9d00 */
[----:B0-----:R-:W-:-:S04]  /*0430*/  @!P0 LEA R24, P6, R23, R16, 0x4 ;  /* 0x0000001017188211 */ /* 0x001fc800078c20ff */
[C---:B------:R-:W-:Y:S02]  /*0440*/  @!P0 LEA.HI.X R25, R23.reuse, R17, R22, 0x4, P6 ;  /* 0x0000001117198211 */ /* 0x040fe400030f2416 */
[----:B------:R-:W-:Y:S01]  /*0450*/  @!P0 IADD3 R23, P6, PT, R23, 0x100, RZ ;  /* 0x0000010017178810 */ /* 0x000fe20007fde0ff */
[----:B------:R-:W5:Y:S03]  /*0460*/  @!P1 LDG.E.128.CONSTANT R16, desc[UR6][R18.64] ;  /* 0x0000000612109981 */ /* 0x000f66000c1e9d00 */
[----:B------:R-:W-:Y:S02]  /*0470*/  @!P0 IADD3.X R22, PT, PT, RZ, R22, RZ, P6, !PT ;  /* 0x00000016ff168210 */ /* 0x000fe400037fe4ff */
[----:B------:R-:W-:-:S04]  /*0480*/  ISETP.GE.U32.AND P6, PT, R23, UR5, PT ;  /* 0x0000000517007c0c */ /* 0x000fc8000bfc6070 */
[----:B------:R-:W-:-:S13]  /*0490*/  ISETP.GE.U32.AND.EX P6, PT, R22, UR8, PT, P6 ;  /* 0x0000000816007c0c */ /* 0x000fda000bfc6160 */
[----:B------:R-:W0:Y:S01]  /*04a0*/  @!P6 LDC.64 R20, c[0x0][0x380] ;  /* 0x0000e000ff14eb82 */ /* 0x000e220000000a00 */
[----:B---3--:R-:W-:Y:S01]  /*04b0*/  @!P5 FADD R3, R3, R8 ;  /* 0x000000080303d221 */ /* 0x008fe20000000000 */
[----:B------:R-:W-:Y:S01]  /*04c0*/  @!P5 FADD R0, R0, R9 ;  /* 0x000000090000d221 */ /* 0x000fe20000000000 */
[----:B------:R-:W-:Y:S01]  /*04d0*/  @!P5 FADD R29, R29, R10 ;  /* 0x0000000a1d1dd221 */ /* 0x000fe20000000000 */
[----:B------:R-:W-:Y:S02]  /*04e0*/  @!P5 FADD R28, R28, R11 ;  /* 0x0000000b1c1cd221 */ /* 0x000fe40000000000 */
[----:B------:R-:W3:Y:S01]  /*04f0*/  @!P3 LDG.E.128.CONSTANT R8, desc[UR6][R30.64] ;  /* 0x000000061e08b981 */ /* 0x000ee2000c1e9d00 */
[----:B----4-:R-:W-:Y:S01]  /*0500*/  @!P4 FADD R3, R3, R4 ;  /* 0x000000040303c221 */ /* 0x010fe20000000000 */
[----:B0-----:R-:W-:Y:S01]  /*0510*/  @!P6 LEA R4, P5, R23, R20, 0x4 ;  /* 0x000000141704e211 */ /* 0x001fe200078a20ff */
[----:B------:R-:W-:-:S03]  /*0520*/  @!P4 FADD R0, R0, R5 ;  /* 0x000000050000c221 */ /* 0x000fc60000000000 */
[----:B------:R-:W-:Y:S02]  /*0530*/  @!P6 LEA.HI.X R5, R23, R21, R22, 0x4, P5 ;  /* 0x000000151705e211 */ /* 0x000fe400028f2416 */
[----:B------:R-:W4:Y:S04]  /*0540*/  @!P0 LDG.E.128.CONSTANT R20, desc[UR6][R24.64] ;  /* 0x0000000618148981 */ /* 0x000f28000c1e9d00 */
[----:B------:R-:W4:Y:S01]  /*0550*/  @!P6 LDG.E.128.CONSTANT R24, desc[UR6][R4.64] ;  /* 0x000000060418e981 */ /* 0x000f22000c1e9d00 */
[----:B------:R-:W-:Y:S01]  /*0560*/  @!P4 FADD R29, R29, R6 ;  /* 0x000000061d1dc221 */ /* 0x000fe20000000000 */
[----:B------:R-:W-:Y:S01]  /*0570*/  @!P4 FADD R28, R28, R7 ;  /* 0x000000071c1cc221 */ /* 0x000fe20000000000 */
[----:B------:R-:W0:Y:S02]  /*0580*/  LDCU UR4, c[0x0][0x360] ;  /* 0x00006c00ff0477ac */ /* 0x000e240008000800 */
[----:B0-----:R-:W-:Y:S01]  /*0590*/  USHF.R.U32.HI UR4, URZ, 0x5, UR4 ;  /* 0x00000005ff047899 */ /* 0x001fe20008011604 */
[----:B---3--:R-:W-:Y:S01]  /*05a0*/  @!P3 FADD R3, R3, R8 ;  /* 0x000000080303b221 */ /* 0x008fe20000000000 */
[----:B------:R-:W-:Y:S01]  /*05b0*/  @!P3 FADD R0, R0, R9 ;  /* 0x000000090000b221 */ /* 0x000fe20000000000 */
[----:B------:R-:W-:-:S02]  /*05c0*/  @!P3 FADD R29, R29, R10 ;  /* 0x0000000a1d1db221 */ /* 0x000fc40000000000 */
[----:B--2---:R-:W-:Y:S01]  /*05d0*/  @!P2 FADD R3, R3, R12 ;  /* 0x0000000c0303a221 */ /* 0x004fe20000000000 */
[----:B------:R-:W-:Y:S01]  /*05e0*/  @!P2 FADD R0, R0, R13 ;  /* 0x0000000d0000a221 */ /* 0x000fe20000000000 */
[----:B------:R-:W-:Y:S01]  /*05f0*/  @!P3 FADD R28, R28, R11 ;  /* 0x0000000b1c1cb221 */ /* 0x000fe20000000000 */
[----:B------:R-:W-:Y:S01]  /*0600*/  @!P2 FADD R29, R29, R14 ;  /* 0x0000000e1d1da221 */ /* 0x000fe20000000000 */
[----:B-----5:R-:W-:Y:S01]  /*0610*/  @!P1 FADD R3, R3, R16 ;  /* 0x0000001003039221 */ /* 0x020fe20000000000 */
[----:B------:R-:W-:Y:S01]  /*0620*/  @!P1 FADD R0, R0, R17 ;  /* 0x0000001100009221 */ /* 0x000fe20000000000 */
[----:B------:R-:W-:Y:S01]  /*0630*/  @!P2 FADD R28, R28, R15 ;  /* 0x0000000f1c1ca221 */ /* 0x000fe20000000000 */
[----:B------:R-:W-:-:S03]  /*0640*/  @!P1 FADD R29, R29, R18 ;  /* 0x000000121d1d9221 */ /* 0x000fc60000000000 */
[----:B------:R-:W-:Y:S01]  /*0650*/  @!P1 FADD R28, R28, R19 ;  /* 0x000000131c1c9221 */ /* 0x000fe20000000000 */
[----:B----4-:R-:W-:Y:S01]  /*0660*/  @!P0 FADD R3, R3, R20 ;  /* 0x0000001403038221 */ /* 0x010fe20000000000 */
[----:B------:R-:W-:Y:S01]  /*0670*/  @!P0 FADD R0, R0, R21 ;  /* 0x0000001500008221 */ /* 0x000fe20000000000 */
[----:B------:R-:W-:Y:S01]  /*0680*/  @!P0 FADD R29, R29, R22 ;  /* 0x000000161d1d8221 */ /* 0x000fe20000000000 */
[----:B------:R-:W-:Y:S01]  /*0690*/  @!P0 FADD R28, R28, R23 ;  /* 0x000000171c1c8221 */ /* 0x000fe20000000000 */
[----:B------:R-:W-:Y:S01]  /*06a0*/  @!P6 FADD R3, R3, R24 ;  /* 0x000000180303e221 */ /* 0x000fe20000000000 */
[----:B------:R-:W-:Y:S01]  /*06b0*/  @!P6 FADD R0, R0, R25 ;  /* 0x000000190000e221 */ /* 0x000fe20000000000 */
[----:B------:R-:W-:-:S03]  /*06c0*/  @!P6 FADD R29, R29, R26 ;  /* 0x0000001a1d1de221 */ /* 0x000fc60000000000 */
[----:B------:R-:W-:Y:S01]  /*06d0*/  FADD R0, R0, R3 ;  /* 0x0000000300007221 */ /* 0x000fe20000000000 */
[----:B------:R-:W-:-:S03]  /*06e0*/  @!P6 FADD R28, R28, R27 ;  /* 0x0000001b1c1ce221 */ /* 0x000fc60000000000 */
[----:B------:R-:W-:-:S04]  /*06f0*/  FADD R29, R0, R29 ;  /* 0x0000001d001d7221 */ /* 0x000fc80000000000 */
[----:B------:R-:W-:-:S05]  /*0700*/  FADD R29, R29, R28 ;  /* 0x0000001c1d1d7221 */ /* 0x000fca0000000000 */
[----:B------:R-:W0:Y:S02]  /*0710*/  SHFL.DOWN PT, R0, R29, 0x10, 0x1f ;  /* 0x0a001f001d007f89 */ /* 0x000e2400000e0000 */
[----:B0-----:R-:W-:-:S05]  /*0720*/  FADD R3, R29, R0 ;  /* 0x000000001d037221 */ /* 0x001fca0000000000 */
[----:B------:R-:W0:Y:S02]  /*0730*/  SHFL.DOWN PT, R0, R3, 0x8, 0x1f ;  /* 0x09001f0003007f89 */ /* 0x000e2400000e0000 */
[----:B0-----:R-:W-:-:S05]  /*0740*/  FADD R4, R3, R0 ;  /* 0x0000000003047221 */ /* 0x001fca0000000000 */
[----:B------:R-:W0:Y:S01]  /*0750*/  SHFL.DOWN PT, R5, R4, 0x4, 0x1f ;  /* 0x08801f0004057f89 */ /* 0x000e2200000e0000 */
[----:B------:R-:W-:Y:S01]  /*0760*/  LOP3.LUT P0, R0, R2, 0x1f, RZ, 0xc0, !PT ;  /* 0x0000001f02007812 */ /* 0x000fe2000780c0ff */
[----:B0-----:R-:W-:-:S05]  /*0770*/  FADD R5, R4, R5 ;  /* 0x0000000504057221 */ /* 0x001fca0000000000 */
[----:B------:R-:W0:Y:S07]  /*0780*/  SHFL.DOWN PT, R6, R5, 0x2, 0x1f ;  /* 0x08401f0005067f89 */ /* 0x000e2e00000e0000 */
[----:B------:R-:W1:Y:S01]  /*0790*/  @!P0 S2R R7, SR_CgaCtaId ;  /* 0x0000000000078919 */ /* 0x000e620000008800 */
[----:B------:R-:W-:Y:S01]  /*07a0*/  ISETP.GE.U32.AND P1, PT, R2, UR4, PT ;  /* 0x0000000402007c0c */ /* 0x000fe2000bf26070 */
[----:B0-----:R-:W-:-:S05]  /*07b0*/  FADD R6, R5, R6 ;  /* 0x0000000605067221 */ /* 0x001fca0000000000 */
[----:B------:R-:W0:Y:S07]  /*07c0*/  SHFL.DOWN PT, R3, R6, 0x1, 0x1f ;  /* 0x08201f0006037f89 */ /* 0x000e2e00000e0000 */
[----:B------:R-:W2:Y:S01]  /*07d0*/  @!P1 S2R R9, SR_CgaCtaId ;  /* 0x0000000000099919 */ /* 0x000ea20000008800 */
[----:B------:R-:W-:-:S04]  /*07e0*/  @!P0 MOV R4, 0x400 ;  /* 0x0000040000048802 */ /* 0x000fc80000000f00 */
[----:B-1----:R-:W-:-:S04]  /*07f0*/  @!P0 LEA R7, R7, R4, 0x18 ;  /* 0x0000000407078211 */ /* 0x002fc800078ec0ff */
[----:B------:R-:W-:Y:S01]  /*0800*/  @!P0 LEA.HI R7, R2, R7, RZ, 0x1d ;  /* 0x0000000702078211 */ /* 0x000fe200078fe8ff */
[----:B0-----:R-:W-:-:S05]  /*0810*/  FADD R4, R6, R3 ;  /* 0x0000000306047221 */ /* 0x001fca0000000000 */
[----:B------:R0:W-:Y:S01]  /*0820*/  @!P0 STS [R7], R4 ;  /* 0x0000000407008388 */ /* 0x0001e20000000800 */
[----:B------:R-:W-:-:S04]  /*0830*/  @!P1 MOV R8, 0x400 ;  /* 0x0000040000089802 */ /* 0x000fc80000000f00 */
[----:B--2---:R-:W-:-:S05]  /*0840*/  @!P1 LEA R9, R9, R8, 0x18 ;  /* 0x0000000809099211 */ /* 0x004fca00078ec0ff */
[----:B------:R-:W-:Y:S01]  /*0850*/  @!P1 IMAD R3, R0, 0x4, R9 ;  /* 0x0000000400039824 */ /* 0x000fe200078e0209 */
[----:B------:R-:W-:Y:S01]  /*0860*/  MOV R0, RZ ;  /* 0x000000ff00007202 */ /* 0x000fe20000000f00 */
[----:B------:R-:W-:Y:S01]  /*0870*/  BAR.SYNC.DEFER_BLOCKING 0x0 ;  /* 0x0000000000007b1d */ /* 0x000fe20000010000 */
[----:B------:R-:W-:-:S05]  /*0880*/  ISETP.GT.U32.AND P0, PT, R2, 0x1f, PT ;  /* 0x0000001f0200780c */ /* 0x000fca0003f04070 */
[----:B------:R0:W1:Y:S08]  /*0890*/  @!P1 LDS R0, [R3] ;  /* 0x0000000003009984 */ /* 0x0000700000000800 */
[----:B0-----:R-:W-:Y:S05]  /*08a0*/  @P0 EXIT ;  /* 0x000000000000094d */ /* 0x001fea0003800000 */
[----:B-1----:R-:W0:Y:S01]  /*08b0*/  SHFL.DOWN PT, R3, R0, 0x10, 0x1f ;  /* 0x0a001f0000037f89 */ /* 0x002e2200000e0000 */
[----:B------:R-:W-:Y:S01]  /*08c0*/  ISETP.NE.AND P0, PT, R2, RZ, PT ;  /* 0x000000ff0200720c */ /* 0x000fe20003f05270 */
[----:B0-----:R-:W-:-:S05]  /*08d0*/  FADD R3, R3, R0 ;  /* 0x0000000003037221 */ /* 0x001fca0000000000 */
[----:B------:R-:W0:Y:S02]  /*08e0*/  SHFL.DOWN PT, R4, R3, 0x8, 0x1f ;  /* 0x09001f0003047f89 */ /* 0x000e2400000e0000 */
[----:B0-----:R-:W-:-:S05]  /*08f0*/  FADD R4, R3, R4 ;  /* 0x0000000403047221 */ /* 0x001fca0000000000 */
[----:B------:R-:W0:Y:S02]  /*0900*/  SHFL.DOWN PT, R5, R4, 0x4, 0x1f ;  /* 0x08801f0004057f89 */ /* 0x000e2400000e0000 */
[----:B0-----:R-:W-:-:S05]  /*0910*/  FADD R5, R4, R5 ;  /* 0x0000000504057221 */ /* 0x001fca0000000000 */
[----:B------:R-:W0:Y:S02]  /*0920*/  SHFL.DOWN PT, R6, R5, 0x2, 0x1f ;  /* 0x08401f0005067f89 */ /* 0x000e2400000e0000 */
[----:B0-----:R-:W-:-:S05]  /*0930*/  FADD R6, R5, R6 ;  /* 0x0000000605067221 */ /* 0x001fca0000000000 */
[----:B------:R0:W1:Y:S01]  /*0940*/  SHFL.DOWN PT, R7, R6, 0x1, 0x1f ;  /* 0x08201f0006077f89 */ /* 0x00006200000e0000 */
[----:B------:R-:W-:Y:S05]  /*0950*/  @P0 EXIT ;  /* 0x000000000000094d */ /* 0x000fea0003800000 */
[----:B------:R-:W2:Y:S01]  /*0960*/  LDC.64 R2, c[0x0][0x388] ;  /* 0x0000e200ff027b82 */ /* 0x000ea20000000a00 */
[----:B-1----:R-:W-:-:S05]  /*0970*/  FADD R7, R6, R7 ;  /* 0x0000000706077221 */ /* 0x002fca0000000000 */
[----:B--2---:R-:W-:Y:S01]  /*0980*/  REDG.E.ADD.F32.FTZ.RN.STRONG.GPU desc[UR6][R2.64], R7 ;  /* 0x00000007020079a6 */ /* 0x004fe2000c12f306 */
[----:B------:R-:W-:Y:S05]  /*0990*/  EXIT ;  /* 0x000000000000794d */ /* 0x000fea0003800000 */
.L_x_0:
[----:B------:R-:W-:-:S00]  /*09a0*/  BRA `(.L_x_0) ;  /* 0xfffffffc00fc7947 */ /* 0x000fc0000383ffff */
[----:B------:R-:W-:-:S00]  /*09b0*/  NOP ;  /* 0x0000000000007918 */ /* 0x000fc00000000000 */
        /* <DEDUP_REMOVED lines=12> */
.L_x_1:


//--------------------- .nv.shared._Z24reduction_kernel_batchedILj256ELj8EEvPKfPfm --------------------------
	.section	.nv.shared._Z24reduction_kernel_batchedILj256ELj8EEvPKfPfm,"aw",@nobits
	.sectionflags	@""
	.align	4
.nv.shared._Z24reduction_kernel_batchedILj256ELj8EEvPKfPfm:
	.zero		1152


//--------------------- .nv.shared.reserved.0     --------------------------
	.section	.nv.shared.reserved.0,"aw",@nobits
	.weak		__nv_reservedSMEM_offset_0_alias
	.size		__nv_reservedSMEM_offset_0_alias, 0, 64
	.other		__nv_reservedSMEM_offset_0_alias,@"STO_CUDA_RESERVED_SHARED STV_DEFAULT"
__nv_reservedSMEM_offset_0_alias:
	.zero		0
	.zero		64


//--------------------- .nv.constant0._Z24reduction_kernel_batchedILj256ELj8EEvPKfPfm --------------------------
	.section	.nv.constant0._Z24reduction_kernel_batchedILj256ELj8EEvPKfPfm,"a",@progbits
	.sectionflags	@""
	.align	4
.nv.constant0._Z24reduction_kernel_batchedILj256ELj8EEvPKfPfm:
	.zero		920


//--------------------- SYMBOLS --------------------------

	.type		.nv.reservedSmem.offset0,@object
	.size		.nv.reservedSmem.offset0,0x4
	.type		.nv.reservedSmem.cap,@object
	.size		.nv.reservedSmem.cap,0x4
